	.headerflags	@"EF_CUDA_TEXMODE_UNIFIED EF_CUDA_64BIT_ADDRESS EF_CUDA_ACCELERATORS EF_CUDA_SM90 EF_CUDA_VIRTUAL_SM(EF_CUDA_SM90)"
	.elftype	@"ET_EXEC"


//--------------------- .nv.info                  --------------------------
	.section	.nv.info,"",@"SHT_CUDA_INFO"
	.align	4


	//----- nvinfo : EIATTR_REGCOUNT
	.align		4
        /*0000*/ 	.byte	0x04, 0x2f
        /*0002*/ 	.short	(.L_1 - .L_0)
	.align		4
.L_0:
        /*0004*/ 	.word	index@(triton_poi_fused_convolution_4)
        /*0008*/ 	.word	0x0000000a


	//----- nvinfo : EIATTR_MIN_STACK_SIZE
	.align		4
.L_1:
        /*000c*/ 	.byte	0x04, 0x12
        /*000e*/ 	.short	(.L_3 - .L_2)
	.align		4
.L_2:
        /*0010*/ 	.word	index@(triton_poi_fused_convolution_4)
        /*0014*/ 	.word	0x00000000


	//----- nvinfo : EIATTR_FRAME_SIZE
	.align		4
.L_3:
        /*0018*/ 	.byte	0x04, 0x11
        /*001a*/ 	.short	(.L_5 - .L_4)
	.align		4
.L_4:
        /*001c*/ 	.word	index@(triton_poi_fused_convolution_4)
        /*0020*/ 	.word	0x00000000


	//----- nvinfo : EIATTR_MIN_STACK_SIZE
	.align		4
.L_5:
        /*0024*/ 	.byte	0x04, 0x12
        /*0026*/ 	.short	(.L_7 - .L_6)
	.align		4
.L_6:
        /*0028*/ 	.word	index@(triton_poi_fused_convolution_4)
        /*002c*/ 	.word	0x00000000
.L_7:


//--------------------- .nv.info.triton_poi_fused_convolution_4 --------------------------
	.section	.nv.info.triton_poi_fused_convolution_4,"",@"SHT_CUDA_INFO"
	.sectionflags	@""
	.align	4


	//----- nvinfo : EIATTR_CUDA_API_VERSION
	.align		4
        /*0000*/ 	.byte	0x04, 0x37
        /*0002*/ 	.short	(.L_9 - .L_8)
.L_8:
        /*0004*/ 	.word	0x0000007c


	//----- nvinfo : EIATTR_KPARAM_INFO
	.align		4
.L_9:
        /*0008*/ 	.byte	0x04, 0x17
        /*000a*/ 	.short	(.L_11 - .L_10)
.L_10:
        /*000c*/ 	.word	0x00000000
        /*0010*/ 	.short	0x0002
        /*0012*/ 	.short	0x0010
        /*0014*/ 	.byte	0x00, 0xf0, 0x11, 0x00


	//----- nvinfo : EIATTR_KPARAM_INFO
	.align		4
.L_11:
        /*0018*/ 	.byte	0x04, 0x17
        /*001a*/ 	.short	(.L_13 - .L_12)
.L_12:
        /*001c*/ 	.word	0x00000000
        /*0020*/ 	.short	0x0001
        /*0022*/ 	.short	0x0008
        /*0024*/ 	.byte	0x00, 0xf4, 0x21, 0x00


	//----- nvinfo : EIATTR_KPARAM_INFO
	.align		4
.L_13:
        /*0028*/ 	.byte	0x04, 0x17
        /*002a*/ 	.short	(.L_15 - .L_14)
.L_14:
        /*002c*/ 	.word	0x00000000
        /*0030*/ 	.short	0x0000
        /*0032*/ 	.short	0x0000
        /*0034*/ 	.byte	0x00, 0xf4, 0x21, 0x00


	//----- nvinfo : EIATTR_SPARSE_MMA_MASK
	.align		4
.L_15:
        /*0038*/ 	.byte	0x03, 0x50
        /*003a*/ 	.short	0x0000


	//----- nvinfo : EIATTR_MAXREG_COUNT
	.align		4
        /*003c*/ 	.byte	0x03, 0x1b
        /*003e*/ 	.short	0x00ff


	//----- nvinfo : EIATTR_EXIT_INSTR_OFFSETS
	.align		4
        /*0040*/ 	.byte	0x04, 0x1c
        /*0042*/ 	.short	(.L_17 - .L_16)


	//   ....[0]....
.L_16:
        /*0044*/ 	.word	0x00000100


	//   ....[1]....
        /*0048*/ 	.word	0x00000120


	//----- nvinfo : EIATTR_REQNTID
	.align		4
.L_17:
        /*004c*/ 	.byte	0x04, 0x10
        /*004e*/ 	.short	(.L_19 - .L_18)
.L_18:
        /*0050*/ 	.word	0x00000080
        /*0054*/ 	.word	0x00000001
        /*0058*/ 	.word	0x00000001


	//----- nvinfo : EIATTR_CBANK_PARAM_SIZE
	.align		4
.L_19:
        /*005c*/ 	.byte	0x03, 0x19
        /*005e*/ 	.short	0x0014


	//----- nvinfo : EIATTR_PARAM_CBANK
	.align		4
        /*0060*/ 	.byte	0x04, 0x0a
        /*0062*/ 	.short	(.L_21 - .L_20)
	.align		4
.L_20:
        /*0064*/ 	.word	index@(.nv.constant0.triton_poi_fused_convolution_4)
        /*0068*/ 	.short	0x0210
        /*006a*/ 	.short	0x0014


	//----- nvinfo : EIATTR_SW_WAR
	.align		4
.L_21:
        /*006c*/ 	.byte	0x04, 0x36
        /*006e*/ 	.short	(.L_23 - .L_22)
.L_22:
        /*0070*/ 	.word	0x00000008
.L_23:


//--------------------- .nv.callgraph             --------------------------
	.section	.nv.callgraph,"",@"SHT_CUDA_CALLGRAPH"
	.align	4
	.sectionentsize	8
	.align		4
        /*0000*/ 	.word	0x00000000
	.align		4
        /*0004*/ 	.word	0xffffffff
	.align		4
        /*0008*/ 	.word	0x00000000
	.align		4
        /*000c*/ 	.word	0xfffffffe
	.align		4
        /*0010*/ 	.word	0x00000000
	.align		4
        /*0014*/ 	.word	0xfffffffd
	.align		4
        /*0018*/ 	.word	0x00000000
	.align		4
        /*001c*/ 	.word	0xfffffffc


//--------------------- .text.triton_poi_fused_convolution_4 --------------------------
	.section	.text.triton_poi_fused_convolution_4,"ax",@progbits
	.align	128
        .global         triton_poi_fused_convolution_4
        .type           triton_poi_fused_convolution_4,@function
        .size           triton_poi_fused_convolution_4,(.L_x_1 - triton_poi_fused_convolution_4)
        .other          triton_poi_fused_convolution_4,@"STO_CUDA_ENTRY STV_DEFAULT"
triton_poi_fused_convolution_4:
.text.triton_poi_fused_convolution_4:
[----:B------:R-:W0:Y:S02]  /*0000*/  LDC R1, c[0x0][0x28] ;  /* 0x00000a00ff017b82 */ /* 0x000e240000000800 */
[----:B------:R-:W1:Y:S01]  /*0010*/  S2R R0, SR_TID.X ;  /* 0x0000000000007919 */ /* 0x000e620000002100 */
[----:B------:R-:W2:Y:S01]  /*0020*/  LDC.64 R2, c[0x0][0x210] ;  /* 0x00008400ff027b82 */ /* 0x000ea20000000a00 */
[----:B------:R-:W-:Y:S01]  /*0030*/  ULDC.64 UR4, c[0x0][0x208] ;  /* 0x0000820000047ab9 */ /* 0x000fe20000000a00 */
[----:B------:R-:W3:Y:S06]  /*0040*/  S2R R7, SR_CTAID.X ;  /* 0x0000000000077919 */ /* 0x000eec0000002500 */
[----:B------:R-:W4:Y:S01]  /*0050*/  LDC.64 R4, c[0x0][0x218] ;  /* 0x00008600ff047b82 */ /* 0x000f220000000a00 */
[----:B-1----:R-:W-:Y:S01]  /*0060*/  SHF.L.U32 R0, R0, 0x1, RZ ;  /* 0x0000000100007819 */ /* 0x002fe200000006ff */
[----:B----4-:R-:W4:Y:S03]  /*0070*/  LDG.E R4, desc[UR4][R4.64] ;  /* 0x0000000404047981 */ /* 0x010f26000c1e1900 */
[----:B------:R-:W-:-:S04]  /*0080*/  LOP3.LUT R0, R0, 0xfe, RZ, 0xc0, !PT ;  /* 0x000000fe00007812 */ /* 0x000fc800078ec0ff */
[----:B---3--:R-:W-:-:S04]  /*0090*/  LEA R7, R7, R0, 0x8 ;  /* 0x0000000007077211 */ /* 0x008fc800078e40ff */
[C---:B------:R-:W-:Y:S01]  /*00a0*/  ISETP.GE.AND P0, PT, R7.reuse, 0x90, PT ;  /* 0x000000900700780c */ /* 0x040fe20003f06270 */
[----:B--2---:R-:W-:Y:S01]  /*00b0*/  IMAD.WIDE R2, R7, 0x4, R2 ;  /* 0x0000000407027825 */ /* 0x004fe200078e0202 */
[----:B------:R-:W-:-:S11]  /*00c0*/  CS2R R6, SRZ ;  /* 0x0000000000067805 */ /* 0x000fd6000001ff00 */
[----:B------:R-:W4:Y:S02]  /*00d0*/  @!P0 LDG.E.64 R6, desc[UR4][R2.64] ;  /* 0x0000000402068981 */ /* 0x000f24000c1e1b00 */
[C---:B----4-:R-:W-:Y:S01]  /*00e0*/  FADD R6, R4.reuse, R6 ;  /* 0x0000000604067221 */ /* 0x050fe20000000000 */
[----:B------:R-:W-:Y:S01]  /*00f0*/  FADD R7, R4, R7 ;  /* 0x0000000704077221 */ /* 0x000fe20000000000 */
[----:B------:R-:W-:Y:S06]  /*0100*/  @P0 EXIT ;  /* 0x000000000000094d */ /* 0x000fec0003800000 */
[----:B------:R-:W-:Y:S01]  /*0110*/  STG.E.64 desc[UR4][R2.64], R6 ;  /* 0x0000000602007986 */ /* 0x000fe2000c101b04 */
[----:B------:R-:W-:Y:S05]  /*0120*/  EXIT ;  /* 0x000000000000794d */ /* 0x000fea0003800000 */
.L_x_0:
[----:B------:R-:W-:-:S00]  /*0130*/  BRA `(.L_x_0) ;  /* 0xfffffffc00fc7947 */ /* 0x000fc0000383ffff */
[----:B------:R-:W-:-:S00]  /*0140*/  NOP ;  /* 0x0000000000007918 */ /* 0x000fc00000000000 */
        /* <DEDUP_REMOVED lines=11> */
.L_x_1:


//--------------------- .nv.constant0.triton_poi_fused_convolution_4 --------------------------
	.section	.nv.constant0.triton_poi_fused_convolution_4,"a",@progbits
	.sectionflags	@""
	.align	4
.nv.constant0.triton_poi_fused_convolution_4:
	.zero		548
